//
// Generated by NVIDIA NVVM Compiler
//
// Compiler Build ID: CL-36424714
// Cuda compilation tools, release 13.0, V13.0.88
// Based on NVVM 20.0.0
//

.version 9.0
.target sm_100
.address_size 64

	// .globl	_Z32sparse_gemm_A_sparse_B_dense_refPK6__halfPKtS1_Pfiii

.visible .entry _Z32sparse_gemm_A_sparse_B_dense_refPK6__halfPKtS1_Pfiii(
	.param .u64 .ptr .align 1 _Z32sparse_gemm_A_sparse_B_dense_refPK6__halfPKtS1_Pfiii_param_0,
	.param .u64 .ptr .align 1 _Z32sparse_gemm_A_sparse_B_dense_refPK6__halfPKtS1_Pfiii_param_1,
	.param .u64 .ptr .align 1 _Z32sparse_gemm_A_sparse_B_dense_refPK6__halfPKtS1_Pfiii_param_2,
	.param .u64 .ptr .align 1 _Z32sparse_gemm_A_sparse_B_dense_refPK6__halfPKtS1_Pfiii_param_3,
	.param .u32 _Z32sparse_gemm_A_sparse_B_dense_refPK6__halfPKtS1_Pfiii_param_4,
	.param .u32 _Z32sparse_gemm_A_sparse_B_dense_refPK6__halfPKtS1_Pfiii_param_5,
	.param .u32 _Z32sparse_gemm_A_sparse_B_dense_refPK6__halfPKtS1_Pfiii_param_6
)
{
	.reg .pred 	%p<39>;
	.reg .b16 	%rs<26>;
	.reg .b32 	%r<166>;
	.reg .b32 	%f<45>;
	.reg .b64 	%rd<48>;

	ld.param.u64 	%rd9, [_Z32sparse_gemm_A_sparse_B_dense_refPK6__halfPKtS1_Pfiii_param_0];
	ld.param.u64 	%rd10, [_Z32sparse_gemm_A_sparse_B_dense_refPK6__halfPKtS1_Pfiii_param_1];
	ld.param.u64 	%rd11, [_Z32sparse_gemm_A_sparse_B_dense_refPK6__halfPKtS1_Pfiii_param_2];
	ld.param.u64 	%rd8, [_Z32sparse_gemm_A_sparse_B_dense_refPK6__halfPKtS1_Pfiii_param_3];
	ld.param.u32 	%r40, [_Z32sparse_gemm_A_sparse_B_dense_refPK6__halfPKtS1_Pfiii_param_4];
	ld.param.u32 	%r38, [_Z32sparse_gemm_A_sparse_B_dense_refPK6__halfPKtS1_Pfiii_param_5];
	ld.param.u32 	%r39, [_Z32sparse_gemm_A_sparse_B_dense_refPK6__halfPKtS1_Pfiii_param_6];
	cvta.to.global.u64 	%rd1, %rd11;
	cvta.to.global.u64 	%rd2, %rd9;
	cvta.to.global.u64 	%rd3, %rd10;
	mov.u32 	%r41, %ctaid.y;
	mov.u32 	%r42, %ntid.y;
	mov.u32 	%r43, %tid.y;
	mad.lo.s32 	%r1, %r41, %r42, %r43;
	mov.u32 	%r44, %ctaid.x;
	mov.u32 	%r45, %ntid.x;
	mov.u32 	%r46, %tid.x;
	mad.lo.s32 	%r2, %r44, %r45, %r46;
	setp.ge.s32 	%p1, %r1, %r40;
	setp.ge.s32 	%p2, %r2, %r38;
	or.pred  	%p3, %p1, %p2;
	@%p3 bra 	$L__BB0_64;
	shr.s32 	%r47, %r39, 31;
	shr.u32 	%r48, %r47, 30;
	add.s32 	%r49, %r39, %r48;
	shr.s32 	%r3, %r49, 2;
	shr.u32 	%r50, %r39, 31;
	add.s32 	%r51, %r39, %r50;
	shr.s32 	%r52, %r51, 1;
	mul.lo.s32 	%r4, %r52, %r1;
	mul.lo.s32 	%r5, %r3, %r1;
	setp.lt.s32 	%p4, %r39, 4;
	mov.f32 	%f44, 0f00000000;
	@%p4 bra 	$L__BB0_63;
	add.s32 	%r54, %r3, -1;
	and.b32  	%r6, %r3, 3;
	setp.lt.u32 	%p5, %r54, 3;
	mov.f32 	%f44, 0f00000000;
	mov.b32 	%r160, 0;
	@%p5 bra 	$L__BB0_49;
	and.b32  	%r160, %r3, 536870908;
	neg.s32 	%r151, %r160;
	add.s32 	%r149, %r4, 4;
	mov.f32 	%f44, 0f00000000;
	mov.b32 	%r150, 12;
	mov.u32 	%r148, %r5;
$L__BB0_4:
	.pragma "nounroll";
	mul.wide.u32 	%rd12, %r148, 2;
	add.s64 	%rd4, %rd3, %rd12;
	ld.global.nc.u16 	%rs1, [%rd4];
	mov.b32 	%r153, 1;
	mov.b32 	%r152, 0;
	setp.gt.s16 	%p6, %rs1, 2;
	@%p6 bra 	$L__BB0_8;
	setp.eq.s16 	%p10, %rs1, 0;
	@%p10 bra 	$L__BB0_15;
	setp.eq.s16 	%p11, %rs1, 2;
	@%p11 bra 	$L__BB0_7;
	bra.uni 	$L__BB0_14;
$L__BB0_7:
	mov.b32 	%r153, 3;
	bra.uni 	$L__BB0_15;
$L__BB0_8:
	setp.eq.s16 	%p7, %rs1, 3;
	@%p7 bra 	$L__BB0_12;
	setp.eq.s16 	%p8, %rs1, 4;
	@%p8 bra 	$L__BB0_13;
	setp.eq.s16 	%p9, %rs1, 5;
	@%p9 bra 	$L__BB0_11;
	bra.uni 	$L__BB0_14;
$L__BB0_11:
	mov.b32 	%r153, 3;
	mov.b32 	%r152, 2;
	bra.uni 	$L__BB0_15;
$L__BB0_12:
	mov.b32 	%r153, 2;
	mov.b32 	%r152, 1;
	bra.uni 	$L__BB0_15;
$L__BB0_13:
	mov.b32 	%r153, 3;
	mov.b32 	%r152, 1;
	bra.uni 	$L__BB0_15;
$L__BB0_14:
	mov.b32 	%r153, 2;
$L__BB0_15:
	add.s32 	%r70, %r149, -4;
	mul.wide.u32 	%rd13, %r70, 2;
	add.s64 	%rd14, %rd2, %rd13;
	ld.global.nc.u16 	%rs2, [%rd14];
	ld.global.nc.u16 	%rs4, [%rd14+2];
	add.s32 	%r71, %r152, %r150;
	add.s32 	%r72, %r71, -12;
	add.s32 	%r73, %r153, %r150;
	add.s32 	%r74, %r73, -12;
	mad.lo.s32 	%r75, %r72, %r38, %r2;
	mul.wide.s32 	%rd15, %r75, 2;
	add.s64 	%rd16, %rd1, %rd15;
	ld.global.nc.u16 	%rs3, [%rd16];
	mad.lo.s32 	%r76, %r74, %r38, %r2;
	mul.wide.s32 	%rd17, %r76, 2;
	add.s64 	%rd18, %rd1, %rd17;
	ld.global.nc.u16 	%rs5, [%rd18];
	// begin inline asm
	{  cvt.f32.f16 %f15, %rs2;}

	// end inline asm
	// begin inline asm
	{  cvt.f32.f16 %f16, %rs3;}

	// end inline asm
	fma.rn.f32 	%f19, %f15, %f16, %f44;
	// begin inline asm
	{  cvt.f32.f16 %f17, %rs4;}

	// end inline asm
	// begin inline asm
	{  cvt.f32.f16 %f18, %rs5;}

	// end inline asm
	fma.rn.f32 	%f2, %f17, %f18, %f19;
	ld.global.nc.u16 	%rs6, [%rd4+2];
	mov.b32 	%r155, 1;
	mov.b32 	%r154, 0;
	setp.gt.s16 	%p12, %rs6, 2;
	@%p12 bra 	$L__BB0_19;
	setp.eq.s16 	%p16, %rs6, 0;
	@%p16 bra 	$L__BB0_26;
	setp.eq.s16 	%p17, %rs6, 2;
	@%p17 bra 	$L__BB0_18;
	bra.uni 	$L__BB0_25;
$L__BB0_18:
	mov.b32 	%r155, 3;
	bra.uni 	$L__BB0_26;
$L__BB0_19:
	setp.eq.s16 	%p13, %rs6, 3;
	@%p13 bra 	$L__BB0_23;
	setp.eq.s16 	%p14, %rs6, 5;
	@%p14 bra 	$L__BB0_24;
	setp.ne.s16 	%p15, %rs6, 4;
	@%p15 bra 	$L__BB0_25;
	mov.b32 	%r155, 3;
	mov.b32 	%r154, 1;
	bra.uni 	$L__BB0_26;
$L__BB0_23:
	mov.b32 	%r155, 2;
	mov.b32 	%r154, 1;
	bra.uni 	$L__BB0_26;
$L__BB0_24:
	mov.b32 	%r155, 3;
	mov.b32 	%r154, 2;
	bra.uni 	$L__BB0_26;
$L__BB0_25:
	mov.b32 	%r155, 2;
$L__BB0_26:
	add.s32 	%r89, %r149, -2;
	mul.wide.u32 	%rd19, %r89, 2;
	add.s64 	%rd20, %rd2, %rd19;
	ld.global.nc.u16 	%rs7, [%rd20];
	ld.global.nc.u16 	%rs9, [%rd20+2];
	add.s32 	%r90, %r154, %r150;
	add.s32 	%r91, %r90, -8;
	add.s32 	%r92, %r155, %r150;
	add.s32 	%r93, %r92, -8;
	mad.lo.s32 	%r94, %r91, %r38, %r2;
	mul.wide.s32 	%rd21, %r94, 2;
	add.s64 	%rd22, %rd1, %rd21;
	ld.global.nc.u16 	%rs8, [%rd22];
	mad.lo.s32 	%r95, %r93, %r38, %r2;
	mul.wide.s32 	%rd23, %r95, 2;
	add.s64 	%rd24, %rd1, %rd23;
	ld.global.nc.u16 	%rs10, [%rd24];
	// begin inline asm
	{  cvt.f32.f16 %f20, %rs7;}

	// end inline asm
	// begin inline asm
	{  cvt.f32.f16 %f21, %rs8;}

	// end inline asm
	fma.rn.f32 	%f24, %f20, %f21, %f2;
	// begin inline asm
	{  cvt.f32.f16 %f22, %rs9;}

	// end inline asm
	// begin inline asm
	{  cvt.f32.f16 %f23, %rs10;}

	// end inline asm
	fma.rn.f32 	%f3, %f22, %f23, %f24;
	ld.global.nc.u16 	%rs11, [%rd4+4];
	mov.b32 	%r157, 1;
	mov.b32 	%r156, 0;
	setp.gt.s16 	%p18, %rs11, 2;
	@%p18 bra 	$L__BB0_30;
	setp.eq.s16 	%p22, %rs11, 0;
	@%p22 bra 	$L__BB0_37;
	setp.eq.s16 	%p23, %rs11, 2;
	@%p23 bra 	$L__BB0_29;
	bra.uni 	$L__BB0_36;
$L__BB0_29:
	mov.b32 	%r157, 3;
	bra.uni 	$L__BB0_37;
$L__BB0_30:
	setp.eq.s16 	%p19, %rs11, 3;
	@%p19 bra 	$L__BB0_34;
	setp.eq.s16 	%p20, %rs11, 5;
	@%p20 bra 	$L__BB0_35;
	setp.ne.s16 	%p21, %rs11, 4;
	@%p21 bra 	$L__BB0_36;
	mov.b32 	%r157, 3;
	mov.b32 	%r156, 1;
	bra.uni 	$L__BB0_37;
$L__BB0_34:
	mov.b32 	%r157, 2;
	mov.b32 	%r156, 1;
	bra.uni 	$L__BB0_37;
$L__BB0_35:
	mov.b32 	%r157, 3;
	mov.b32 	%r156, 2;
	bra.uni 	$L__BB0_37;
$L__BB0_36:
	mov.b32 	%r157, 2;
$L__BB0_37:
	mul.wide.u32 	%rd25, %r149, 2;
	add.s64 	%rd26, %rd2, %rd25;
	ld.global.nc.u16 	%rs12, [%rd26];
	ld.global.nc.u16 	%rs14, [%rd26+2];
	add.s32 	%r108, %r156, %r150;
	add.s32 	%r109, %r108, -4;
	add.s32 	%r110, %r157, %r150;
	add.s32 	%r111, %r110, -4;
	mad.lo.s32 	%r112, %r109, %r38, %r2;
	mul.wide.s32 	%rd27, %r112, 2;
	add.s64 	%rd28, %rd1, %rd27;
	ld.global.nc.u16 	%rs13, [%rd28];
	mad.lo.s32 	%r113, %r111, %r38, %r2;
	mul.wide.s32 	%rd29, %r113, 2;
	add.s64 	%rd30, %rd1, %rd29;
	ld.global.nc.u16 	%rs15, [%rd30];
	// begin inline asm
	{  cvt.f32.f16 %f25, %rs12;}

	// end inline asm
	// begin inline asm
	{  cvt.f32.f16 %f26, %rs13;}

	// end inline asm
	fma.rn.f32 	%f29, %f25, %f26, %f3;
	// begin inline asm
	{  cvt.f32.f16 %f27, %rs14;}

	// end inline asm
	// begin inline asm
	{  cvt.f32.f16 %f28, %rs15;}

	// end inline asm
	fma.rn.f32 	%f4, %f27, %f28, %f29;
	ld.global.nc.u16 	%rs16, [%rd4+6];
	mov.b32 	%r159, 1;
	mov.b32 	%r158, 0;
	setp.gt.s16 	%p24, %rs16, 2;
	@%p24 bra 	$L__BB0_41;
	setp.eq.s16 	%p28, %rs16, 0;
	@%p28 bra 	$L__BB0_48;
	setp.eq.s16 	%p29, %rs16, 2;
	@%p29 bra 	$L__BB0_40;
	bra.uni 	$L__BB0_47;
$L__BB0_40:
	mov.b32 	%r159, 3;
	bra.uni 	$L__BB0_48;
$L__BB0_41:
	setp.eq.s16 	%p25, %rs16, 3;
	@%p25 bra 	$L__BB0_45;
	setp.eq.s16 	%p26, %rs16, 5;
	@%p26 bra 	$L__BB0_46;
	setp.ne.s16 	%p27, %rs16, 4;
	@%p27 bra 	$L__BB0_47;
	mov.b32 	%r159, 3;
	mov.b32 	%r158, 1;
	bra.uni 	$L__BB0_48;
$L__BB0_45:
	mov.b32 	%r159, 2;
	mov.b32 	%r158, 1;
	bra.uni 	$L__BB0_48;
$L__BB0_46:
	mov.b32 	%r159, 3;
	mov.b32 	%r158, 2;
	bra.uni 	$L__BB0_48;
$L__BB0_47:
	mov.b32 	%r159, 2;
$L__BB0_48:
	add.s32 	%r124, %r149, 2;
	mul.wide.u32 	%rd31, %r124, 2;
	add.s64 	%rd32, %rd2, %rd31;
	ld.global.nc.u16 	%rs17, [%rd32];
	ld.global.nc.u16 	%rs19, [%rd32+2];
	add.s32 	%r125, %r158, %r150;
	add.s32 	%r126, %r159, %r150;
	mad.lo.s32 	%r127, %r125, %r38, %r2;
	mul.wide.s32 	%rd33, %r127, 2;
	add.s64 	%rd34, %rd1, %rd33;
	ld.global.nc.u16 	%rs18, [%rd34];
	mad.lo.s32 	%r128, %r126, %r38, %r2;
	mul.wide.s32 	%rd35, %r128, 2;
	add.s64 	%rd36, %rd1, %rd35;
	ld.global.nc.u16 	%rs20, [%rd36];
	// begin inline asm
	{  cvt.f32.f16 %f30, %rs17;}

	// end inline asm
	// begin inline asm
	{  cvt.f32.f16 %f31, %rs18;}

	// end inline asm
	fma.rn.f32 	%f34, %f30, %f31, %f4;
	// begin inline asm
	{  cvt.f32.f16 %f32, %rs19;}

	// end inline asm
	// begin inline asm
	{  cvt.f32.f16 %f33, %rs20;}

	// end inline asm
	fma.rn.f32 	%f44, %f32, %f33, %f34;
	add.s32 	%r151, %r151, 4;
	add.s32 	%r150, %r150, 16;
	add.s32 	%r149, %r149, 8;
	add.s32 	%r148, %r148, 4;
	setp.ne.s32 	%p30, %r151, 0;
	@%p30 bra 	$L__BB0_4;
$L__BB0_49:
	setp.eq.s32 	%p31, %r6, 0;
	@%p31 bra 	$L__BB0_63;
	shl.b32 	%r163, %r160, 2;
	shl.b32 	%r129, %r160, 1;
	add.s32 	%r162, %r4, %r129;
	add.s32 	%r130, %r160, %r5;
	mul.wide.u32 	%rd37, %r130, 2;
	add.s64 	%rd47, %rd3, %rd37;
	neg.s32 	%r161, %r6;
$L__BB0_51:
	.pragma "nounroll";
	ld.global.nc.u16 	%rs21, [%rd47];
	mov.b32 	%r165, 1;
	mov.b32 	%r164, 0;
	setp.gt.s16 	%p32, %rs21, 2;
	@%p32 bra 	$L__BB0_55;
	setp.eq.s16 	%p36, %rs21, 0;
	@%p36 bra 	$L__BB0_62;
	setp.eq.s16 	%p37, %rs21, 2;
	@%p37 bra 	$L__BB0_54;
	bra.uni 	$L__BB0_61;
$L__BB0_54:
	mov.b32 	%r165, 3;
	bra.uni 	$L__BB0_62;
$L__BB0_55:
	setp.eq.s16 	%p33, %rs21, 3;
	@%p33 bra 	$L__BB0_59;
	setp.eq.s16 	%p34, %rs21, 5;
	@%p34 bra 	$L__BB0_60;
	setp.ne.s16 	%p35, %rs21, 4;
	@%p35 bra 	$L__BB0_61;
	mov.b32 	%r165, 3;
	mov.b32 	%r164, 1;
	bra.uni 	$L__BB0_62;
$L__BB0_59:
	mov.b32 	%r165, 2;
	mov.b32 	%r164, 1;
	bra.uni 	$L__BB0_62;
$L__BB0_60:
	mov.b32 	%r165, 3;
	mov.b32 	%r164, 2;
	bra.uni 	$L__BB0_62;
$L__BB0_61:
	mov.b32 	%r165, 2;
$L__BB0_62:
	mul.wide.u32 	%rd38, %r162, 2;
	add.s64 	%rd39, %rd2, %rd38;
	ld.global.nc.u16 	%rs22, [%rd39];
	ld.global.nc.u16 	%rs24, [%rd39+2];
	add.s32 	%r143, %r164, %r163;
	add.s32 	%r144, %r165, %r163;
	mad.lo.s32 	%r145, %r143, %r38, %r2;
	mul.wide.s32 	%rd40, %r145, 2;
	add.s64 	%rd41, %rd1, %rd40;
	ld.global.nc.u16 	%rs23, [%rd41];
	mad.lo.s32 	%r146, %r144, %r38, %r2;
	mul.wide.s32 	%rd42, %r146, 2;
	add.s64 	%rd43, %rd1, %rd42;
	ld.global.nc.u16 	%rs25, [%rd43];
	// begin inline asm
	{  cvt.f32.f16 %f35, %rs22;}

	// end inline asm
	// begin inline asm
	{  cvt.f32.f16 %f36, %rs23;}

	// end inline asm
	fma.rn.f32 	%f39, %f35, %f36, %f44;
	// begin inline asm
	{  cvt.f32.f16 %f37, %rs24;}

	// end inline asm
	// begin inline asm
	{  cvt.f32.f16 %f38, %rs25;}

	// end inline asm
	fma.rn.f32 	%f44, %f37, %f38, %f39;
	add.s32 	%r163, %r163, 4;
	add.s32 	%r162, %r162, 2;
	add.s64 	%rd47, %rd47, 2;
	add.s32 	%r161, %r161, 1;
	setp.ne.s32 	%p38, %r161, 0;
	@%p38 bra 	$L__BB0_51;
$L__BB0_63:
	mad.lo.s32 	%r147, %r38, %r1, %r2;
	cvta.to.global.u64 	%rd44, %rd8;
	mul.wide.s32 	%rd45, %r147, 4;
	add.s64 	%rd46, %rd44, %rd45;
	st.global.f32 	[%rd46], %f44;
$L__BB0_64:
	ret;

}


// ===== COMPILED SASS (sm_100) =====

	.target	sm_100

	.elftype	@"ET_EXEC"


//--------------------- .note.nv.tkinfo           --------------------------
	.section	.note.nv.tkinfo,"",@"SHT_NOTE"
	.sectionflags	@"SHF_NOTE_NV_TKINFO"
	.tkinfo
        /*0018*/ 	.word	0x00000002
        /*0030*/ 	.string	""
        /*0030*/ 	.string	"ptxas"
        /*0030*/ 	.string	"Cuda compilation tools, release 13.0, V13.0.88"
        /*0030*/ 	.string	"Build cuda_13.0.r13.0/compiler.36424714_0"
        /*0030*/ 	.string	"-arch sm_100 -m 64 "



//--------------------- .note.nv.cuinfo           --------------------------
	.section	.note.nv.cuinfo,"",@"SHT_NOTE"
	.sectionflags	@"SHF_NOTE_NV_CUINFO"
        /*0018*/ 	.short	0x0002
        /*001a*/ 	.short	0x0064
        /*001c*/ 	.short	0x0082
	.zero		2


//--------------------- .nv.info                  --------------------------
	.section	.nv.info,"",@"SHT_CUDA_INFO"
	.align	4


	//----- nvinfo : EIATTR_REGCOUNT
	.align		4
        /*0000*/ 	.byte	0x04, 0x2f
        /*0002*/ 	.short	(.L_1 - .L_0)
	.align		4
.L_0:
        /*0004*/ 	.word	index@(_Z32sparse_gemm_A_sparse_B_dense_refPK6__halfPKtS1_Pfiii)
        /*0008*/ 	.word	0x00000020


	//----- nvinfo : EIATTR_FRAME_SIZE
	.align		4
.L_1:
        /*000c*/ 	.byte	0x04, 0x11
        /*000e*/ 	.short	(.L_3 - .L_2)
	.align		4
.L_2:
        /*0010*/ 	.word	index@(_Z32sparse_gemm_A_sparse_B_dense_refPK6__halfPKtS1_Pfiii)
        /*0014*/ 	.word	0x00000000


	//----- nvinfo : EIATTR_MIN_STACK_SIZE
	.align		4
.L_3:
        /*0018*/ 	.byte	0x04, 0x12
        /*001a*/ 	.short	(.L_5 - .L_4)
	.align		4
.L_4:
        /*001c*/ 	.word	index@(_Z32sparse_gemm_A_sparse_B_dense_refPK6__halfPKtS1_Pfiii)
        /*0020*/ 	.word	0x00000000
.L_5:


//--------------------- .nv.compat                --------------------------
	.section	.nv.compat,"",@"SHT_CUDA_COMPAT_INFO"
	.align	4
        /*0000*/ 	.byte	0x02, 0x09, 0x00, 0x00, 0x02, 0x02, 0x01, 0x00, 0x02, 0x05, 0x05, 0x00, 0x03, 0x07, 0x01, 0x01
        /*0010*/ 	.byte	0x02, 0x03, 0x00, 0x00, 0x02, 0x06, 0x01, 0x00, 0x04, 0x0b, 0x08, 0x00, 0x09, 0x00, 0x00, 0x00
        /*0020*/ 	.byte	0x00, 0x00, 0x00, 0x00


//--------------------- .nv.info._Z32sparse_gemm_A_sparse_B_dense_refPK6__halfPKtS1_Pfiii --------------------------
	.section	.nv.info._Z32sparse_gemm_A_sparse_B_dense_refPK6__halfPKtS1_Pfiii,"",@"SHT_CUDA_INFO"
	.sectionflags	@""
	.align	4


	//----- nvinfo : EIATTR_CUDA_API_VERSION
	.align		4
        /*0000*/ 	.byte	0x04, 0x37
        /*0002*/ 	.short	(.L_7 - .L_6)
.L_6:
        /*0004*/ 	.word	0x00000082


	//----- nvinfo : EIATTR_KPARAM_INFO
	.align		4
.L_7:
        /*0008*/ 	.byte	0x04, 0x17
        /*000a*/ 	.short	(.L_9 - .L_8)
.L_8:
        /*000c*/ 	.word	0x00000000
        /*0010*/ 	.short	0x0006
        /*0012*/ 	.short	0x0028
        /*0014*/ 	.byte	0x00, 0xf0, 0x11, 0x00


	//----- nvinfo : EIATTR_KPARAM_INFO
	.align		4
.L_9:
        /*0018*/ 	.byte	0x04, 0x17
        /*001a*/ 	.short	(.L_11 - .L_10)
.L_10:
        /*001c*/ 	.word	0x00000000
        /*0020*/ 	.short	0x0005
        /*0022*/ 	.short	0x0024
        /*0024*/ 	.byte	0x00, 0xf0, 0x11, 0x00


	//----- nvinfo : EIATTR_KPARAM_INFO
	.align		4
.L_11:
        /*0028*/ 	.byte	0x04, 0x17
        /*002a*/ 	.short	(.L_13 - .L_12)
.L_12:
        /*002c*/ 	.word	0x00000000
        /*0030*/ 	.short	0x0004
        /*0032*/ 	.short	0x0020
        /*0034*/ 	.byte	0x00, 0xf0, 0x11, 0x00


	//----- nvinfo : EIATTR_KPARAM_INFO
	.align		4
.L_13:
        /*0038*/ 	.byte	0x04, 0x17
        /*003a*/ 	.short	(.L_15 - .L_14)
.L_14:
        /*003c*/ 	.word	0x00000000
        /*0040*/ 	.short	0x0003
        /*0042*/ 	.short	0x0018
        /*0044*/ 	.byte	0x00, 0xf5, 0x21, 0x00


	//----- nvinfo : EIATTR_KPARAM_INFO
	.align		4
.L_15:
        /*0048*/ 	.byte	0x04, 0x17
        /*004a*/ 	.short	(.L_17 - .L_16)
.L_16:
        /*004c*/ 	.word	0x00000000
        /*0050*/ 	.short	0x0002
        /*0052*/ 	.short	0x0010
        /*0054*/ 	.byte	0x00, 0xf5, 0x21, 0x00


	//----- nvinfo : EIATTR_KPARAM_INFO
	.align		4
.L_17:
        /*0058*/ 	.byte	0x04, 0x17
        /*005a*/ 	.short	(.L_19 - .L_18)
.L_18:
        /*005c*/ 	.word	0x00000000
        /*0060*/ 	.short	0x0001
        /*0062*/ 	.short	0x0008
        /*0064*/ 	.byte	0x00, 0xf5, 0x21, 0x00


	//----- nvinfo : EIATTR_KPARAM_INFO
	.align		4
.L_19:
        /*0068*/ 	.byte	0x04, 0x17
        /*006a*/ 	.short	(.L_21 - .L_20)
.L_20:
        /*006c*/ 	.word	0x00000000
        /*0070*/ 	.short	0x0000
        /*0072*/ 	.short	0x0000
        /*0074*/ 	.byte	0x00, 0xf5, 0x21, 0x00


	//----- nvinfo : EIATTR_SPARSE_MMA_MASK
	.align		4
.L_21:
        /*0078*/ 	.byte	0x03, 0x50
        /*007a*/ 	.short	0x0000


	//----- nvinfo : EIATTR_MAXREG_COUNT
	.align		4
        /*007c*/ 	.byte	0x03, 0x1b
        /*007e*/ 	.short	0x00ff


	//----- nvinfo : EIATTR_MERCURY_ISA_VERSION
	.align		4
        /*0080*/ 	.byte	0x03, 0x5f
        /*0082*/ 	.short	0x0101


	//----- nvinfo : EIATTR_VRC_CTA_INIT_COUNT
	.align		4
        /*0084*/ 	.byte	0x02, 0x4a
	.zero		1
	.zero		1


	//----- nvinfo : EIATTR_EXIT_INSTR_OFFSETS
	.align		4
        /*0088*/ 	.byte	0x04, 0x1c
        /*008a*/ 	.short	(.L_23 - .L_22)


	//   ....[0]....
.L_22:
        /*008c*/ 	.word	0x000000c0


	//   ....[1]....
        /*0090*/ 	.word	0x00001330


	//----- nvinfo : EIATTR_CRS_STACK_SIZE
	.align		4
.L_23:
        /*0094*/ 	.byte	0x04, 0x1e
        /*0096*/ 	.short	(.L_25 - .L_24)
.L_24:
        /*0098*/ 	.word	0x00000000


	//----- nvinfo : EIATTR_CBANK_PARAM_SIZE
	.align		4
.L_25:
        /*009c*/ 	.byte	0x03, 0x19
        /*009e*/ 	.short	0x002c


	//----- nvinfo : EIATTR_PARAM_CBANK
	.align		4
        /*00a0*/ 	.byte	0x04, 0x0a
        /*00a2*/ 	.short	(.L_27 - .L_26)
	.align		4
.L_26:
        /*00a4*/ 	.word	index@(.nv.constant0._Z32sparse_gemm_A_sparse_B_dense_refPK6__halfPKtS1_Pfiii)
        /*00a8*/ 	.short	0x0380
        /*00aa*/ 	.short	0x002c


	//----- nvinfo : EIATTR_SW_WAR
	.align		4
.L_27:
        /*00ac*/ 	.byte	0x04, 0x36
        /*00ae*/ 	.short	(.L_29 - .L_28)
.L_28:
        /*00b0*/ 	.word	0x00000008
.L_29:


//--------------------- .nv.callgraph             --------------------------
	.section	.nv.callgraph,"",@"SHT_CUDA_CALLGRAPH"
	.align	4
	.sectionentsize	8
	.align		4
        /*0000*/ 	.word	0x00000000
	.align		4
        /*0004*/ 	.word	0xffffffff
	.align		4
        /*0008*/ 	.word	0x00000000
	.align		4
        /*000c*/ 	.word	0xfffffffe
	.align		4
        /*0010*/ 	.word	0x00000000
	.align		4
        /*0014*/ 	.word	0xfffffffd
	.align		4
        /*0018*/ 	.word	0x00000000
	.align		4
        /*001c*/ 	.word	0xfffffffc


//--------------------- .text._Z32sparse_gemm_A_sparse_B_dense_refPK6__halfPKtS1_Pfiii --------------------------
	.section	.text._Z32sparse_gemm_A_sparse_B_dense_refPK6__halfPKtS1_Pfiii,"ax",@progbits
	.align	128
        .global         _Z32sparse_gemm_A_sparse_B_dense_refPK6__halfPKtS1_Pfiii
        .type           _Z32sparse_gemm_A_sparse_B_dense_refPK6__halfPKtS1_Pfiii,@function
        .size           _Z32sparse_gemm_A_sparse_B_dense_refPK6__halfPKtS1_Pfiii,(.L_x_36 - _Z32sparse_gemm_A_sparse_B_dense_refPK6__halfPKtS1_Pfiii)
        .other          _Z32sparse_gemm_A_sparse_B_dense_refPK6__halfPKtS1_Pfiii,@"STO_CUDA_ENTRY STV_DEFAULT"
_Z32sparse_gemm_A_sparse_B_dense_refPK6__halfPKtS1_Pfiii:
.text._Z32sparse_gemm_A_sparse_B_dense_refPK6__halfPKtS1_Pfiii:
[----:B------:R-:W-:Y:S01]  /*0000*/  LDC R1, c[0x0][0x37c] ;  /* 0x0000df00ff017b82 */ /* 0x000fe20000000800 */
[----:B------:R-:W0:Y:S07]  /*0010*/  S2R R3, SR_TID.X ;  /* 0x0000000000037919 */ /* 0x000e2e0000002100 */
[----:B------:R-:W1:Y:S01]  /*0020*/  LDC R17, c[0x0][0x364] ;  /* 0x0000d900ff117b82 */ /* 0x000e620000000800 */
[----:B------:R-:W2:Y:S01]  /*0030*/  LDCU.64 UR10, c[0x0][0x3a0] ;  /* 0x00007400ff0a77ac */ /* 0x000ea20008000a00 */
[----:B------:R-:W1:Y:S06]  /*0040*/  S2R R2, SR_TID.Y ;  /* 0x0000000000027919 */ /* 0x000e6c0000002200 */
[----:B------:R-:W0:Y:S08]  /*0050*/  S2UR UR5, SR_CTAID.X ;  /* 0x00000000000579c3 */ /* 0x000e300000002500 */
[----:B------:R-:W0:Y:S08]  /*0060*/  LDC R0, c[0x0][0x360] ;  /* 0x0000d800ff007b82 */ /* 0x000e300000000800 */
[----:B------:R-:W1:Y:S01]  /*0070*/  S2UR UR4, SR_CTAID.Y ;  /* 0x00000000000479c3 */ /* 0x000e620000002600 */
[----:B0-----:R-:W-:-:S05]  /*0080*/  IMAD R0, R0, UR5, R3 ;  /* 0x0000000500007c24 */ /* 0x001fca000f8e0203 */
[----:B--2---:R-:W-:Y:S01]  /*0090*/  ISETP.GE.AND P0, PT, R0, UR11, PT ;  /* 0x0000000b00007c0c */ /* 0x004fe2000bf06270 */
[----:B-1----:R-:W-:-:S05]  /*00a0*/  IMAD R17, R17, UR4, R2 ;  /* 0x0000000411117c24 */ /* 0x002fca000f8e0202 */
[----:B------:R-:W-:-:S13]  /*00b0*/  ISETP.GE.OR P0, PT, R17, UR10, P0 ;  /* 0x0000000a11007c0c */ /* 0x000fda0008706670 */
[----:B------:R-:W-:Y:S05]  /*00c0*/  @P0 EXIT ;  /* 0x000000000000094d */ /* 0x000fea0003800000 */
[----:B------:R-:W0:Y:S01]  /*00d0*/  LDCU UR6, c[0x0][0x3a8] ;  /* 0x00007500ff0677ac */ /* 0x000e220008000800 */
[----:B------:R-:W-:Y:S01]  /*00e0*/  HFMA2 R20, -RZ, RZ, 0, 0 ;  /* 0x00000000ff147431 */ /* 0x000fe200000001ff */
[----:B------:R-:W1:Y:S01]  /*00f0*/  LDCU.64 UR8, c[0x0][0x358] ;  /* 0x00006b00ff0877ac */ /* 0x000e620008000a00 */
[----:B0-----:R-:W-:Y:S02]  /*0100*/  UISETP.GE.AND UP0, UPT, UR6, 0x4, UPT ;  /* 0x000000040600788c */ /* 0x001fe4000bf06270 */
[----:B------:R-:W-:Y:S02]  /*0110*/  USHF.R.S32.HI UR4, URZ, 0x1f, UR6 ;  /* 0x0000001fff047899 */ /* 0x000fe40008011406 */
[----:B------:R-:W-:Y:S02]  /*0120*/  ULEA.HI UR5, UR6, UR6, URZ, 0x1 ;  /* 0x0000000606057291 */ /* 0x000fe4000f8f08ff */
[----:B------:R-:W-:-:S03]  /*0130*/  ULEA.HI UR4, UR4, UR6, URZ, 0x2 ;  /* 0x0000000604047291 */ /* 0x000fc6000f8f10ff */
[----:B-1----:R-:W-:Y:S09]  /*0140*/  BRA.U !UP0, `(.L_x_0) ;  /* 0x0000001108687547 */ /* 0x002ff2000b800000 */
[----:B------:R-:W-:Y:S01]  /*0150*/  USHF.R.S32.HI UR4, URZ, 0x2, UR4 ;  /* 0x00000002ff047899 */ /* 0x000fe20008011404 */
[----:B------:R-:W-:Y:S01]  /*0160*/  IMAD.MOV.U32 R20, RZ, RZ, RZ ;  /* 0x000000ffff147224 */ /* 0x000fe200078e00ff */
[----:B------:R-:W-:Y:S01]  /*0170*/  USHF.R.S32.HI UR5, URZ, 0x1, UR5 ;  /* 0x00000001ff057899 */ /* 0x000fe20008011405 */
[----:B------:R-:W-:Y:S01]  /*0180*/  MOV R16, RZ ;  /* 0x000000ff00107202 */ /* 0x000fe20000000f00 */
[----:B------:R-:W-:Y:S02]  /*0190*/  UIADD3 UR6, UPT, UPT, UR4, -0x1, URZ ;  /* 0xffffffff04067890 */ /* 0x000fe4000fffe0ff */
[C---:B------:R-:W-:Y:S01]  /*01a0*/  IMAD R21, R17.reuse, UR4, RZ ;  /* 0x0000000411157c24 */ /* 0x040fe2000f8e02ff */
[----:B------:R-:W-:Y:S01]  /*01b0*/  ULOP3.LUT UR7, UR4, 0x3, URZ, 0xc0, !UPT ;  /* 0x0000000304077892 */ /* 0x000fe2000f8ec0ff */
[----:B------:R-:W-:Y:S01]  /*01c0*/  IMAD R19, R17, UR5, RZ ;  /* 0x0000000511137c24 */ /* 0x000fe2000f8e02ff */
[----:B------:R-:W-:-:S09]  /*01d0*/  UISETP.GE.U32.AND UP0, UPT, UR6, 0x3, UPT ;  /* 0x000000030600788c */ /* 0x000fd2000bf06070 */
[----:B------:R-:W-:Y:S05]  /*01e0*/  BRA.U !UP0, `(.L_x_1) ;  /* 0x0000000d083c7547 */ /* 0x000fea000b800000 */
[----:B------:R-:W0:Y:S01]  /*01f0*/  LDC.64 R2, c[0x0][0x388] ;  /* 0x0000e200ff027b82 */ /* 0x000e220000000a00 */
[----:B------:R-:W-:Y:S01]  /*0200*/  ULOP3.LUT UR4, UR4, 0x1ffffffc, URZ, 0xc0, !UPT ;  /* 0x1ffffffc04047892 */ /* 0x000fe2000f8ec0ff */
[----:B------:R-:W-:Y:S01]  /*0210*/  VIADD R23, R19, 0x4 ;  /* 0x0000000413177836 */ /* 0x000fe20000000000 */
[----:B------:R-:W-:Y:S01]  /*0220*/  MOV R20, RZ ;  /* 0x000000ff00147202 */ /* 0x000fe20000000f00 */
[----:B------:R-:W-:Y:S01]  /*0230*/  IMAD.MOV.U32 R18, RZ, RZ, 0xc ;  /* 0x0000000cff127424 */ /* 0x000fe200078e00ff */
[----:B------:R-:W-:Y:S01]  /*0240*/  MOV R25, R21 ;  /* 0x0000001500197202 */ /* 0x000fe20000000f00 */
[----:B------:R-:W1:Y:S01]  /*0250*/  LDCU UR5, c[0x0][0x3a4] ;  /* 0x00007480ff0577ac */ /* 0x000e620008000800 */
[----:B------:R-:W-:Y:S01]  /*0260*/  IMAD.U32 R16, RZ, RZ, UR4 ;  /* 0x00000004ff107e24 */ /* 0x000fe2000f8e00ff */
[----:B------:R-:W2:Y:S01]  /*0270*/  LDC.64 R4, c[0x0][0x380] ;  /* 0x0000e000ff047b82 */ /* 0x000ea20000000a00 */
[----:B------:R-:W-:-:S07]  /*0280*/  UIADD3 UR6, UPT, UPT, -UR4, URZ, URZ ;  /* 0x000000ff04067290 */ /* 0x000fce000fffe1ff */
[----:B------:R-:W3:Y:S05]  /*0290*/  LDC.64 R6, c[0x0][0x390] ;  /* 0x0000e400ff067b82 */ /* 0x000eea0000000a00 */
.L_x_27:
[----:B0-----:R-:W-:-:S05]  /*02a0*/  IMAD.WIDE.U32 R8, R25, 0x2, R2 ;  /* 0x0000000219087825 */ /* 0x001fca00078e0002 */
[----:B------:R-:W4:Y:S01]  /*02b0*/  LDG.E.U16.CONSTANT R11, desc[UR8][R8.64] ;  /* 0x00000008080b7981 */ /* 0x000f22000c1e9500 */
[----:B------:R-:W-:Y:S01]  /*02c0*/  BSSY.RECONVERGENT B0, `(.L_x_2) ;  /* 0x000001c000007945 */ /* 0x000fe20003800200 */
[----:B------:R-:W-:Y:S01]  /*02d0*/  HFMA2 R13, -RZ, RZ, 0, 0 ;  /* 0x00000000ff0d7431 */ /* 0x000fe200000001ff */
[----:B----4-:R-:W-:-:S04]  /*02e0*/  PRMT R10, R11, 0x9910, RZ ;  /* 0x000099100b0a7816 */ /* 0x010fc800000000ff */
[----:B------:R-:W-:-:S13]  /*02f0*/  ISETP.GT.AND P0, PT, R10, 0x2, PT ;  /* 0x000000020a00780c */ /* 0x000fda0003f04270 */
[----:B------:R-:W-:Y:S05]  /*0300*/  @P0 BRA `(.L_x_3) ;  /* 0x00000000001c0947 */ /* 0x000fea0003800000 */
[----:B------:R-:W-:Y:S01]  /*0310*/  ISETP.NE.AND P0, PT, R11, RZ, PT ;  /* 0x000000ff0b00720c */ /* 0x000fe20003f05270 */
[----:B------:R-:W-:-:S12]  /*0320*/  IMAD.MOV.U32 R11, RZ, RZ, 0x1 ;  /* 0x00000001ff0b7424 */ /* 0x000fd800078e00ff */
[----:B------:R-:W-:Y:S05]  /*0330*/  @!P0 BRA `(.L_x_4) ;  /* 0x0000000000508947 */ /* 0x000fea0003800000 */
[----:B------:R-:W-:-:S13]  /*0340*/  ISETP.NE.AND P0, PT, R10, 0x2, PT ;  /* 0x000000020a00780c */ /* 0x000fda0003f05270 */
[----:B------:R-:W-:Y:S05]  /*0350*/  @P0 BRA `(.L_x_5) ;  /* 0x0000000000200947 */ /* 0x000fea0003800000 */
[----:B------:R-:W-:Y:S01]  /*0360*/  MOV R11, 0x3 ;  /* 0x00000003000b7802 */ /* 0x000fe20000000f00 */
[----:B------:R-:W-:Y:S06]  /*0370*/  BRA `(.L_x_4) ;  /* 0x0000000000407947 */ /* 0x000fec0003800000 */
.L_x_3:
[----:B------:R-:W-:-:S13]  /*0380*/  ISETP.NE.AND P0, PT, R10, 0x3, PT ;  /* 0x000000030a00780c */ /* 0x000fda0003f05270 */
[----:B------:R-:W-:Y:S05]  /*0390*/  @!P0 BRA `(.L_x_6) ;  /* 0x0000000000308947 */ /* 0x000fea0003800000 */
[----:B------:R-:W-:-:S13]  /*03a0*/  ISETP.NE.AND P0, PT, R10, 0x4, PT ;  /* 0x000000040a00780c */ /* 0x000fda0003f05270 */
[----:B------:R-:W-:Y:S05]  /*03b0*/  @!P0 BRA `(.L_x_7) ;  /* 0x00000000001c8947 */ /* 0x000fea0003800000 */
[----:B------:R-:W-:-:S13]  /*03c0*/  ISETP.NE.AND P0, PT, R10, 0x5, PT ;  /* 0x000000050a00780c */ /* 0x000fda0003f05270 */
[----:B------:R-:W-:Y:S05]  /*03d0*/  @!P0 BRA `(.L_x_8) ;  /* 0x0000000000088947 */ /* 0x000fea0003800000 */
.L_x_5:
[----:B------:R-:W-:Y:S01]  /*03e0*/  IMAD.MOV.U32 R11, RZ, RZ, 0x2 ;  /* 0x00000002ff0b7424 */ /* 0x000fe200078e00ff */
[----:B------:R-:W-:Y:S06]  /*03f0*/  BRA `(.L_x_4) ;  /* 0x0000000000207947 */ /* 0x000fec0003800000 */
.L_x_8:
[----:B------:R-:W-:Y:S02]  /*0400*/  HFMA2 R11, -RZ, RZ, 0, 1.78813934326171875e-07 ;  /* 0x00000003ff0b7431 */ /* 0x000fe400000001ff */
[----:B------:R-:W-:Y:S01]  /*0410*/  IMAD.MOV.U32 R13, RZ, RZ, 0x2 ;  /* 0x00000002ff0d7424 */ /* 0x000fe200078e00ff */
[----:B------:R-:W-:Y:S06]  /*0420*/  BRA `(.L_x_4) ;  /* 0x0000000000147947 */ /* 0x000fec0003800000 */
.L_x_7:
[----:B------:R-:W-:Y:S01]  /*0430*/  MOV R11, 0x3 ;  /* 0x00000003000b7802 */ /* 0x000fe20000000f00 */
[----:B------:R-:W-:Y:S01]  /*0440*/  IMAD.MOV.U32 R13, RZ, RZ, 0x1 ;  /* 0x00000001ff0d7424 */ /* 0x000fe200078e00ff */
[----:B------:R-:W-:Y:S06]  /*0450*/  BRA `(.L_x_4) ;  /* 0x0000000000087947 */ /* 0x000fec0003800000 */
.L_x_6:
[----:B------:R-:W-:Y:S02]  /*0460*/  HFMA2 R11, -RZ, RZ, 0, 1.1920928955078125e-07 ;  /* 0x00000002ff0b7431 */ /* 0x000fe400000001ff */
[----:B------:R-:W-:-:S07]  /*0470*/  IMAD.MOV.U32 R13, RZ, RZ, 0x1 ;  /* 0x00000001ff0d7424 */ /* 0x000fce00078e00ff */
.L_x_4:
[----:B-1----:R-:W-:Y:S05]  /*0480*/  BSYNC.RECONVERGENT B0 ;  /* 0x0000000000007941 */ /* 0x002fea0003800200 */
.L_x_2:
[--C-:B------:R-:W-:Y:S01]  /*0490*/  IADD3 R13, PT, PT, R13, -0xc, R18.reuse ;  /* 0xfffffff40d0d7810 */ /* 0x100fe20007ffe012 */
[----:B------:R-:W-:Y:S01]  /*04a0*/  UMOV UR11, UR5 ;  /* 0x00000005000b7c82 */ /* 0x000fe20008000000 */
[----:B------:R-:W-:Y:S01]  /*04b0*/  IADD3 R15, PT, PT, R11, -0xc, R18 ;  /* 0xfffffff40b0f7810 */ /* 0x000fe20007ffe012 */
[----:B------:R-:W4:Y:S01]  /*04c0*/  LDG.E.U16.CONSTANT R27, desc[UR8][R8.64+0x2] ;  /* 0x00000208081b7981 */ /* 0x000f22000c1e9500 */
[----:B------:R-:W-:Y:S01]  /*04d0*/  IADD3 R11, PT, PT, R23, -0x4, RZ ;  /* 0xfffffffc170b7810 */ /* 0x000fe20007ffe0ff */
[--C-:B------:R-:W-:Y:S02]  /*04e0*/  IMAD R13, R13, UR11, R0.reuse ;  /* 0x0000000b0d0d7c24 */ /* 0x100fe4000f8e0200 */
[----:B------:R-:W-:Y:S02]  /*04f0*/  IMAD R15, R15, UR11, R0 ;  /* 0x0000000b0f0f7c24 */ /* 0x000fe4000f8e0200 */
[----:B--2---:R-:W-:-:S04]  /*0500*/  IMAD.WIDE.U32 R10, R11, 0x2, R4 ;  /* 0x000000020b0a7825 */ /* 0x004fc800078e0004 */
[--C-:B---3--:R-:W-:Y:S01]  /*0510*/  IMAD.WIDE R12, R13, 0x2, R6.reuse ;  /* 0x000000020d0c7825 */ /* 0x108fe200078e0206 */
[----:B------:R-:W2:Y:S03]  /*0520*/  LDG.E.U16.CONSTANT R22, desc[UR8][R10.64] ;  /* 0x000000080a167981 */ /* 0x000ea6000c1e9500 */
[----:B------:R-:W-:Y:S01]  /*0530*/  IMAD.WIDE R14, R15, 0x2, R6 ;  /* 0x000000020f0e7825 */ /* 0x000fe200078e0206 */
[----:B------:R-:W3:Y:S04]  /*0540*/  LDG.E.U16.CONSTANT R26, desc[UR8][R10.64+0x2] ;  /* 0x000002080a1a7981 */ /* 0x000ee8000c1e9500 */
[----:B------:R0:W5:Y:S04]  /*0550*/  LDG.E.U16.CONSTANT R12, desc[UR8][R12.64] ;  /* 0x000000080c0c7981 */ /* 0x000168000c1e9500 */
[----:B------:R-:W5:Y:S01]  /*0560*/  LDG.E.U16.CONSTANT R14, desc[UR8][R14.64] ;  /* 0x000000080e0e7981 */ /* 0x000f62000c1e9500 */
[----:B------:R-:W-:Y:S01]  /*0570*/  BSSY.RECONVERGENT B0, `(.L_x_9) ;  /* 0x0000021000007945 */ /* 0x000fe20003800200 */
[----:B0-----:R-:W-:Y:S01]  /*0580*/  HFMA2 R13, -RZ, RZ, 0, 0 ;  /* 0x00000000ff0d7431 */ /* 0x001fe200000001ff */
[----:B----4-:R-:W-:-:S04]  /*0590*/  PRMT R24, R27, 0x9910, RZ ;  /* 0x000099101b187816 */ /* 0x010fc800000000ff */
[----:B------:R-:W-:Y:S01]  /*05a0*/  ISETP.GT.AND P0, PT, R24, 0x2, PT ;  /* 0x000000021800780c */ /* 0x000fe20003f04270 */
[----:B--2---:R-:W-:Y:S02]  /*05b0*/  HADD2.F32 R29, -RZ, R22.H0_H0 ;  /* 0x20000016ff1d7230 */ /* 0x004fe40000004100 */
[----:B---3--:R-:W-:Y:S02]  /*05c0*/  HADD2.F32 R26, -RZ, R26.H0_H0 ;  /* 0x2000001aff1a7230 */ /* 0x008fe40000004100 */
[----:B-----5:R-:W-:Y:S02]  /*05d0*/  HADD2.F32 R22, -RZ, R12.H0_H0 ;  /* 0x2000000cff167230 */ /* 0x020fe40000004100 */
[----:B------:R-:W-:-:S03]  /*05e0*/  HADD2.F32 R28, -RZ, R14.H0_H0 ;  /* 0x2000000eff1c7230 */ /* 0x000fc60000004100 */
[----:B------:R-:W-:-:S04]  /*05f0*/  FFMA R20, R29, R22, R20 ;  /* 0x000000161d147223 */ /* 0x000fc80000000014 */
[----:B------:R-:W-:Y:S01]  /*0600*/  FFMA R20, R26, R28, R20 ;  /* 0x0000001c1a147223 */ /* 0x000fe20000000014 */
[----:B------:R-:W-:Y:S06]  /*0610*/  @P0 BRA `(.L_x_10) ;  /* 0x00000000001c0947 */ /* 0x000fec0003800000 */
[----:B------:R-:W-:Y:S01]  /*0620*/  ISETP.NE.AND P0, PT, R27, RZ, PT ;  /* 0x000000ff1b00720c */ /* 0x000fe20003f05270 */
[----:B------:R-:W-:-:S12]  /*0630*/  IMAD.MOV.U32 R11, RZ, RZ, 0x1 ;  /* 0x00000001ff0b7424 */ /* 0x000fd800078e00ff */
[----:B------:R-:W-:Y:S05]  /*0640*/  @!P0 BRA `(.L_x_11) ;  /* 0x00000000004c8947 */ /* 0x000fea0003800000 */
[----:B------:R-:W-:-:S13]  /*0650*/  ISETP.NE.AND P0, PT, R24, 0x2, PT ;  /* 0x000000021800780c */ /* 0x000fda0003f05270 */
[----:B------:R-:W-:Y:S05]  /*0660*/  @P0 BRA `(.L_x_12) ;  /* 0x0000000000280947 */ /* 0x000fea0003800000 */
[----:B------:R-:W-:Y:S01]  /*0670*/  MOV R11, 0x3 ;  /* 0x00000003000b7802 */ /* 0x000fe20000000f00 */
[----:B------:R-:W-:Y:S06]  /*0680*/  BRA `(.L_x_11) ;  /* 0x00000000003c7947 */ /* 0x000fec0003800000 */
.L_x_10:
[----:B------:R-:W-:-:S13]  /*0690*/  ISETP.NE.AND P0, PT, R24, 0x3, PT ;  /* 0x000000031800780c */ /* 0x000fda0003f05270 */
[----:B------:R-:W-:Y:S05]  /*06a0*/  @!P0 BRA `(.L_x_13) ;  /* 0x00000000002c8947 */ /* 0x000fea0003800000 */
[----:B------:R-:W-:-:S13]  /*06b0*/  ISETP.NE.AND P0, PT, R24, 0x5, PT ;  /* 0x000000051800780c */ /* 0x000fda0003f05270 */
[----:B------:R-:W-:Y:S05]  /*06c0*/  @!P0 BRA `(.L_x_14) ;  /* 0x0000000000188947 */ /* 0x000fea0003800000 */
[----:B------:R-:W-:-:S13]  /*06d0*/  ISETP.NE.AND P0, PT, R24, 0x4, PT ;  /* 0x000000041800780c */ /* 0x000fda0003f05270 */
[----:B------:R-:W-:Y:S01]  /*06e0*/  @!P0 MOV R13, 0x1 ;  /* 0x00000001000d8802 */ /* 0x000fe20000000f00 */
[----:B------:R-:W-:Y:S01]  /*06f0*/  @!P0 IMAD.MOV.U32 R11, RZ, RZ, 0x3 ;  /* 0x00000003ff0b8424 */ /* 0x000fe200078e00ff */
[----:B------:R-:W-:Y:S06]  /*0700*/  @!P0 BRA `(.L_x_11) ;  /* 0x00000000001c8947 */ /* 0x000fec0003800000 */
.L_x_12:
[----:B------:R-:W-:Y:S01]  /*0710*/  HFMA2 R11, -RZ, RZ, 0, 1.1920928955078125e-07 ;  /* 0x00000002ff0b7431 */ /* 0x000fe200000001ff */
[----:B------:R-:W-:Y:S06]  /*0720*/  BRA `(.L_x_11) ;  /* 0x0000000000147947 */ /* 0x000fec0003800000 */
.L_x_14:
[----:B------:R-:W-:Y:S01]  /*0730*/  MOV R11, 0x3 ;  /* 0x00000003000b7802 */ /* 0x000fe20000000f00 */
[----:B------:R-:W-:Y:S01]  /*0740*/  IMAD.MOV.U32 R13, RZ, RZ, 0x2 ;  /* 0x00000002ff0d7424 */ /* 0x000fe200078e00ff */
[----:B------:R-:W-:Y:S06]  /*0750*/  BRA `(.L_x_11) ;  /* 0x0000000000087947 */ /* 0x000fec0003800000 */
.L_x_13:
[----:B------:R-:W-:Y:S01]  /*0760*/  HFMA2 R11, -RZ, RZ, 0, 1.1920928955078125e-07 ;  /* 0x00000002ff0b7431 */ /* 0x000fe200000001ff */
[----:B------:R-:W-:-:S07]  /*0770*/  MOV R13, 0x1 ;  /* 0x00000001000d7802 */ /* 0x000fce0000000f00 */
.L_x_11:
[----:B------:R-:W-:Y:S05]  /*0780*/  BSYNC.RECONVERGENT B0 ;  /* 0x0000000000007941 */ /* 0x000fea0003800200 */
.L_x_9:
[--C-:B------:R-:W-:Y:S01]  /*0790*/  IADD3 R15, PT, PT, R13, -0x8, R18.reuse ;  /* 0xfffffff80d0f7810 */ /* 0x100fe20007ffe012 */
[----:B------:R-:W-:Y:S01]  /*07a0*/  VIADD R13, R23, 0xfffffffe ;  /* 0xfffffffe170d7836 */ /* 0x000fe20000000000 */
[----:B------:R-:W-:Y:S01]  /*07b0*/  IADD3 R29, PT, PT, R11, -0x8, R18 ;  /* 0xfffffff80b1d7810 */ /* 0x000fe20007ffe012 */
[----:B------:R-:W2:Y:S02]  /*07c0*/  LDG.E.U16.CONSTANT R27, desc[UR8][R8.64+0x4] ;  /* 0x00000408081b7981 */ /* 0x000ea4000c1e9500 */
[----:B------:R-:W-:Y:S02]  /*07d0*/  IMAD R15, R15, UR11, R0 ;  /* 0x0000000b0f0f7c24 */ /* 0x000fe4000f8e0200 */
[----:B------:R-:W-:-:S04]  /*07e0*/  IMAD.WIDE.U32 R10, R13, 0x2, R4 ;  /* 0x000000020d0a7825 */ /* 0x000fc800078e0004 */
[----:B------:R-:W-:Y:S01]  /*07f0*/  IMAD R29, R29, UR11, R0 ;  /* 0x0000000b1d1d7c24 */ /* 0x000fe2000f8e0200 */
[----:B------:R-:W3:Y:S01]  /*0800*/  LDG.E.U16.CONSTANT R22, desc[UR8][R10.64] ;  /* 0x000000080a167981 */ /* 0x000ee2000c1e9500 */
[----:B------:R-:W-:-:S03]  /*0810*/  IMAD.WIDE R12, R15, 0x2, R6 ;  /* 0x000000020f0c7825 */ /* 0x000fc600078e0206 */
[----:B------:R-:W4:Y:S01]  /*0820*/  LDG.E.U16.CONSTANT R26, desc[UR8][R10.64+0x2] ;  /* 0x000002080a1a7981 */ /* 0x000f22000c1e9500 */
[----:B------:R-:W-:-:S03]  /*0830*/  IMAD.WIDE R14, R29, 0x2, R6 ;  /* 0x000000021d0e7825 */ /* 0x000fc600078e0206 */
[----:B------:R0:W5:Y:S04]  /*0840*/  LDG.E.U16.CONSTANT R12, desc[UR8][R12.64] ;  /* 0x000000080c0c7981 */ /* 0x000168000c1e9500 */
[----:B------:R-:W5:Y:S01]  /*0850*/  LDG.E.U16.CONSTANT R14, desc[UR8][R14.64] ;  /* 0x000000080e0e7981 */ /* 0x000f62000c1e9500 */
[----:B------:R-:W-:Y:S01]  /*0860*/  BSSY.RECONVERGENT B0, `(.L_x_15) ;  /* 0x0000021000007945 */ /* 0x000fe20003800200 */
[----:B0-----:R-:W-:Y:S01]  /*0870*/  HFMA2 R13, -RZ, RZ, 0, 0 ;  /* 0x00000000ff0d7431 */ /* 0x001fe200000001ff */
[----:B--2---:R-:W-:-:S04]  /*0880*/  PRMT R24, R27, 0x9910, RZ ;  /* 0x000099101b187816 */ /* 0x004fc800000000ff */
[----:B------:R-:W-:Y:S01]  /*0890*/  ISETP.GT.AND P0, PT, R24, 0x2, PT ;  /* 0x000000021800780c */ /* 0x000fe20003f04270 */
[----:B---3--:R-:W-:Y:S02]  /*08a0*/  HADD2.F32 R29, -RZ, R22.H0_H0 ;  /* 0x20000016ff1d7230 */ /* 0x008fe40000004100 */
[----:B----4-:R-:W-:Y:S02]  /*08b0*/  HADD2.F32 R26, -RZ, R26.H0_H0 ;  /* 0x2000001aff1a7230 */ /* 0x010fe40000004100 */
[----:B-----5:R-:W-:Y:S02]  /*08c0*/  HADD2.F32 R22, -RZ, R12.H0_H0 ;  /* 0x2000000cff167230 */ /* 0x020fe40000004100 */
[----:B------:R-:W-:-:S03]  /*08d0*/  HADD2.F32 R28, -RZ, R14.H0_H0 ;  /* 0x2000000eff1c7230 */ /* 0x000fc60000004100 */
[----:B------:R-:W-:-:S04]  /*08e0*/  FFMA R20, R29, R22, R20 ;  /* 0x000000161d147223 */ /* 0x000fc80000000014 */
[----:B------:R-:W-:Y:S01]  /*08f0*/  FFMA R20, R26, R28, R20 ;  /* 0x0000001c1a147223 */ /* 0x000fe20000000014 */
[----:B------:R-:W-:Y:S06]  /*0900*/  @P0 BRA `(.L_x_16) ;  /* 0x00000000001c0947 */ /* 0x000fec0003800000 */
[----:B------:R-:W-:Y:S02]  /*0910*/  ISETP.NE.AND P0, PT, R27, RZ, PT ;  /* 0x000000ff1b00720c */ /* 0x000fe40003f05270 */
[----:B------:R-:W-:-:S11]  /*0920*/  MOV R11, 0x1 ;  /* 0x00000001000b7802 */ /* 0x000fd60000000f00 */
[----:B------:R-:W-:Y:S05]  /*0930*/  @!P0 BRA `(.L_x_17) ;  /* 0x00000000004c8947 */ /* 0x000fea0003800000 */
[----:B------:R-:W-:-:S13]  /*0940*/  ISETP.NE.AND P0, PT, R24, 0x2, PT ;  /* 0x000000021800780c */ /* 0x000fda0003f05270 */
[----:B------:R-:W-:Y:S05]  /*0950*/  @P0 BRA `(.L_x_18) ;  /* 0x0000000000280947 */ /* 0x000fea0003800000 */
[----:B------:R-:W-:Y:S01]  /*0960*/  IMAD.MOV.U32 R11, RZ, RZ, 0x3 ;  /* 0x00000003ff0b7424 */ /* 0x000fe200078e00ff */
[----:B------:R-:W-:Y:S06]  /*0970*/  BRA `(.L_x_17) ;  /* 0x00000000003c7947 */ /* 0x000fec0003800000 */
.L_x_16:
[----:B------:R-:W-:-:S13]  /*0980*/  ISETP.NE.AND P0, PT, R24, 0x3, PT ;  /* 0x000000031800780c */ /* 0x000fda0003f05270 */
[----:B------:R-:W-:Y:S05]  /*0990*/  @!P0 BRA `(.L_x_19) ;  /* 0x00000000002c8947 */ /* 0x000fea0003800000 */
[----:B------:R-:W-:-:S13]  /*09a0*/  ISETP.NE.AND P0, PT, R24, 0x5, PT ;  /* 0x000000051800780c */ /* 0x000fda0003f05270 */
[----:B------:R-:W-:Y:S05]  /*09b0*/  @!P0 BRA `(.L_x_20) ;  /* 0x0000000000188947 */ /* 0x000fea0003800000 */
[----:B------:R-:W-:-:S13]  /*09c0*/  ISETP.NE.AND P0, PT, R24, 0x4, PT ;  /* 0x000000041800780c */ /* 0x000fda0003f05270 */
[----:B------:R-:W-:Y:S02]  /*09d0*/  @!P0 MOV R13, 0x1 ;  /* 0x00000001000d8802 */ /* 0x000fe40000000f00 */
[----:B------:R-:W-:Y:S01]  /*09e0*/  @!P0 MOV R11, 0x3 ;  /* 0x00000003000b8802 */ /* 0x000fe20000000f00 */
[----:B------:R-:W-:Y:S06]  /*09f0*/  @!P0 BRA `(.L_x_17) ;  /* 0x00000000001c8947 */ /* 0x000fec0003800000 */
.L_x_18:
[----:B------:R-:W-:Y:S01]  /*0a00*/  IMAD.MOV.U32 R11, RZ, RZ, 0x2 ;  /* 0x00000002ff0b7424 */ /* 0x000fe200078e00ff */
[----:B------:R-:W-:Y:S06]  /*0a10*/  BRA `(.L_x_17) ;  /* 0x0000000000147947 */ /* 0x000fec0003800000 */
.L_x_20:
[----:B------:R-:W-:Y:S01]  /*0a20*/  HFMA2 R11, -RZ, RZ, 0, 1.78813934326171875e-07 ;  /* 0x00000003ff0b7431 */ /* 0x000fe200000001ff */
[----:B------:R-:W-:Y:S01]  /*0a30*/  MOV R13, 0x2 ;  /* 0x00000002000d7802 */ /* 0x000fe20000000f00 */
[----:B------:R-:W-:Y:S06]  /*0a40*/  BRA `(.L_x_17) ;  /* 0x0000000000087947 */ /* 0x000fec0003800000 */
.L_x_19:
[----:B------:R-:W-:Y:S02]  /*0a50*/  HFMA2 R13, -RZ, RZ, 0, 5.9604644775390625e-08 ;  /* 0x00000001ff0d7431 */ /* 0x000fe400000001ff */
[----:B------:R-:W-:-:S07]  /*0a60*/  IMAD.MOV.U32 R11, RZ, RZ, 0x2 ;  /* 0x00000002ff0b7424 */ /* 0x000fce00078e00ff */
.L_x_17:
[----:B------:R-:W-:Y:S05]  /*0a70*/  BSYNC.RECONVERGENT B0 ;  /* 0x0000000000007941 */ /* 0x000fea0003800200 */
.L_x_15:
[--C-:B------:R-:W-:Y:S01]  /*0a80*/  IADD3 R13, PT, PT, R13, -0x4, R18.reuse ;  /* 0xfffffffc0d0d7810 */ /* 0x100fe20007ffe012 */
[----:B------:R-:W2:Y:S01]  /*0a90*/  LDG.E.U16.CONSTANT R8, desc[UR8][R8.64+0x6] ;  /* 0x0000060808087981 */ /* 0x000ea2000c1e9500 */
[----:B------:R-:W-:-:S03]  /*0aa0*/  IADD3 R15, PT, PT, R11, -0x4, R18 ;  /* 0xfffffffc0b0f7810 */ /* 0x000fc60007ffe012 */
[--C-:B------:R-:W-:Y:S02]  /*0ab0*/  IMAD R13, R13, UR11, R0.reuse ;  /* 0x0000000b0d0d7c24 */ /* 0x100fe4000f8e0200 */
[----:B------:R-:W-:Y:S02]  /*0ac0*/  IMAD R15, R15, UR11, R0 ;  /* 0x0000000b0f0f7c24 */ /* 0x000fe4000f8e0200 */
[----:B------:R-:W-:-:S04]  /*0ad0*/  IMAD.WIDE R12, R13, 0x2, R6 ;  /* 0x000000020d0c7825 */ /* 0x000fc800078e0206 */
[----:B------:R-:W-:Y:S02]  /*0ae0*/  IMAD.WIDE.U32 R10, R23, 0x2, R4 ;  /* 0x00000002170a7825 */ /* 0x000fe400078e0004 */
[----:B------:R0:W3:Y:S02]  /*0af0*/  LDG.E.U16.CONSTANT R12, desc[UR8][R12.64] ;  /* 0x000000080c0c7981 */ /* 0x0000e4000c1e9500 */
[----:B------:R-:W-:Y:S02]  /*0b00*/  IMAD.WIDE R14, R15, 0x2, R6 ;  /* 0x000000020f0e7825 */ /* 0x000fe400078e0206 */
[----:B------:R-:W4:Y:S04]  /*0b10*/  LDG.E.U16.CONSTANT R22, desc[UR8][R10.64] ;  /* 0x000000080a167981 */ /* 0x000f28000c1e9500 */
[----:B------:R-:W5:Y:S04]  /*0b20*/  LDG.E.U16.CONSTANT R24, desc[UR8][R10.64+0x2] ;  /* 0x000002080a187981 */ /* 0x000f68000c1e9500 */
[----:B------:R-:W5:Y:S01]  /*0b30*/  LDG.E.U16.CONSTANT R14, desc[UR8][R14.64] ;  /* 0x000000080e0e7981 */ /* 0x000f62000c1e9500 */
[----:B------:R-:W-:Y:S01]  /*0b40*/  BSSY.RECONVERGENT B0, `(.L_x_21) ;  /* 0x0000021000007945 */ /* 0x000fe20003800200 */
[----:B0-----:R-:W-:-:S02]  /*0b50*/  MOV R13, RZ ;  /* 0x000000ff000d7202 */ /* 0x001fc40000000f00 */
[----:B--2---:R-:W-:-:S04]  /*0b60*/  PRMT R26, R8, 0x9910, RZ ;  /* 0x00009910081a7816 */ /* 0x004fc800000000ff */
[----:B------:R-:W-:Y:S01]  /*0b70*/  ISETP.GT.AND P0, PT, R26, 0x2, PT ;  /* 0x000000021a00780c */ /* 0x000fe20003f04270 */
[----:B---3--:R-:W-:Y:S02]  /*0b80*/  HADD2.F32 R9, -RZ, R12.H0_H0 ;  /* 0x2000000cff097230 */ /* 0x008fe40000004100 */
[----:B----4-:R-:W-:Y:S02]  /*0b90*/  HADD2.F32 R27, -RZ, R22.H0_H0 ;  /* 0x20000016ff1b7230 */ /* 0x010fe40000004100 */
[----:B-----5:R-:W-:-:S03]  /*0ba0*/  HADD2.F32 R29, -RZ, R24.H0_H0 ;  /* 0x20000018ff1d7230 */ /* 0x020fc60000004100 */
[----:B------:R-:W-:Y:S01]  /*0bb0*/  FFMA R20, R27, R9, R20 ;  /* 0x000000091b147223 */ /* 0x000fe20000000014 */
[----:B------:R-:W-:-:S05]  /*0bc0*/  HADD2.F32 R22, -RZ, R14.H0_H0 ;  /* 0x2000000eff167230 */ /* 0x000fca0000004100 */
[----:B------:R-:W-:Y:S01]  /*0bd0*/  FFMA R20, R29, R22, R20 ;  /* 0x000000161d147223 */ /* 0x000fe20000000014 */
[----:B------:R-:W-:Y:S06]  /*0be0*/  @P0 BRA `(.L_x_22) ;  /* 0x00000000001c0947 */ /* 0x000fec0003800000 */
[----:B------:R-:W-:Y:S01]  /*0bf0*/  ISETP.NE.AND P0, PT, R8, RZ, PT ;  /* 0x000000ff0800720c */ /* 0x000fe20003f05270 */
[----:B------:R-:W-:-:S12]  /*0c00*/  IMAD.MOV.U32 R9, RZ, RZ, 0x1 ;  /* 0x00000001ff097424 */ /* 0x000fd800078e00ff */
[----:B------:R-:W-:Y:S05]  /*0c10*/  @!P0 BRA `(.L_x_23) ;  /* 0x00000000004c8947 */ /* 0x000fea0003800000 */
[----:B------:R-:W-:-:S13]  /*0c20*/  ISETP.NE.AND P0, PT, R26, 0x2, PT ;  /* 0x000000021a00780c */ /* 0x000fda0003f05270 */
[----:B------:R-:W-:Y:S05]  /*0c30*/  @P0 BRA `(.L_x_24) ;  /* 0x0000000000280947 */ /* 0x000fea0003800000 */
[----:B------:R-:W-:Y:S01]  /*0c40*/  HFMA2 R9, -RZ, RZ, 0, 1.78813934326171875e-07 ;  /* 0x00000003ff097431 */ /* 0x000fe200000001ff */
[----:B------:R-:W-:Y:S06]  /*0c50*/  BRA `(.L_x_23) ;  /* 0x00000000003c7947 */ /* 0x000fec0003800000 */
.L_x_22:
        /* <DEDUP_REMOVED lines=8> */
.L_x_24:
[----:B------:R-:W-:Y:S01]  /*0ce0*/  HFMA2 R9, -RZ, RZ, 0, 1.1920928955078125e-07 ;  /* 0x00000002ff097431 */ /* 0x000fe200000001ff */
[----:B------:R-:W-:Y:S06]  /*0cf0*/  BRA `(.L_x_23) ;  /* 0x0000000000147947 */ /* 0x000fec0003800000 */
.L_x_26:
[----:B------:R-:W-:Y:S01]  /*0d00*/  MOV R9, 0x3 ;  /* 0x0000000300097802 */ /* 0x000fe20000000f00 */
[----:B------:R-:W-:Y:S01]  /*0d10*/  IMAD.MOV.U32 R13, RZ, RZ, 0x2 ;  /* 0x00000002ff0d7424 */ /* 0x000fe200078e00ff */
[----:B------:R-:W-:Y:S06]  /*0d20*/  BRA `(.L_x_23) ;  /* 0x0000000000087947 */ /* 0x000fec0003800000 */
.L_x_25:
[----:B------:R-:W-:Y:S01]  /*0d30*/  HFMA2 R9, -RZ, RZ, 0, 1.1920928955078125e-07 ;  /* 0x00000002ff097431 */ /* 0x000fe200000001ff */
[----:B------:R-:W-:-:S07]  /*0d40*/  MOV R13, 0x1 ;  /* 0x00000001000d7802 */ /* 0x000fce0000000f00 */
.L_x_23:
[----:B------:R-:W-:Y:S05]  /*0d50*/  BSYNC.RECONVERGENT B0 ;  /* 0x0000000000007941 */ /* 0x000fea0003800200 */
.L_x_21:
[----:B------:R-:W-:Y:S01]  /*0d60*/  IMAD.IADD R13, R13, 0x1, R18 ;  /* 0x000000010d0d7824 */ /* 0x000fe200078e0212 */
[----:B------:R-:W-:Y:S02]  /*0d70*/  IADD3 R11, PT, PT, R23, 0x2, RZ ;  /* 0x00000002170b7810 */ /* 0x000fe40007ffe0ff */
[----:B------:R-:W-:Y:S01]  /*0d80*/  IADD3 R15, PT, PT, R9, R18, RZ ;  /* 0x00000012090f7210 */ /* 0x000fe20007ffe0ff */
[----:B------:R-:W-:Y:S02]  /*0d90*/  IMAD R13, R13, UR11, R0 ;  /* 0x0000000b0d0d7c24 */ /* 0x000fe4000f8e0200 */
[----:B------:R-:W-:-:S04]  /*0da0*/  IMAD.WIDE.U32 R8, R11, 0x2, R4 ;  /* 0x000000020b087825 */ /* 0x000fc800078e0004 */
[----:B------:R-:W-:Y:S01]  /*0db0*/  IMAD R15, R15, UR11, R0 ;  /* 0x0000000b0f0f7c24 */ /* 0x000fe2000f8e0200 */
[----:B------:R-:W2:Y:S01]  /*0dc0*/  LDG.E.U16.CONSTANT R14, desc[UR8][R8.64] ;  /* 0x00000008080e7981 */ /* 0x000ea2000c1e9500 */
[----:B------:R-:W-:-:S04]  /*0dd0*/  IMAD.WIDE R10, R13, 0x2, R6 ;  /* 0x000000020d0a7825 */ /* 0x000fc800078e0206 */
[----:B------:R-:W-:Y:S02]  /*0de0*/  IMAD.WIDE R12, R15, 0x2, R6 ;  /* 0x000000020f0c7825 */ /* 0x000fe400078e0206 */
[----:B------:R-:W3:Y:S04]  /*0df0*/  LDG.E.U16.CONSTANT R10, desc[UR8][R10.64] ;  /* 0x000000080a0a7981 */ /* 0x000ee8000c1e9500 */
[----:B------:R-:W4:Y:S04]  /*0e00*/  LDG.E.U16.CONSTANT R15, desc[UR8][R8.64+0x2] ;  /* 0x00000208080f7981 */ /* 0x000f28000c1e9500 */
[----:B------:R-:W5:Y:S01]  /*0e10*/  LDG.E.U16.CONSTANT R12, desc[UR8][R12.64] ;  /* 0x000000080c0c7981 */ /* 0x000f62000c1e9500 */
[----:B------:R-:W-:-:S04]  /*0e20*/  UIADD3 UR6, UPT, UPT, UR6, 0x4, URZ ;  /* 0x0000000406067890 */ /* 0x000fc8000fffe0ff */
[----:B------:R-:W-:Y:S01]  /*0e30*/  UISETP.NE.AND UP0, UPT, UR6, URZ, UPT ;  /* 0x000000ff0600728c */ /* 0x000fe2000bf05270 */
[----:B------:R-:W-:Y:S01]  /*0e40*/  VIADD R25, R25, 0x4 ;  /* 0x0000000419197836 */ /* 0x000fe20000000000 */
[----:B------:R-:W-:Y:S02]  /*0e50*/  IADD3 R18, PT, PT, R18, 0x10, RZ ;  /* 0x0000001012127810 */ /* 0x000fe40007ffe0ff */
[----:B------:R-:W-:Y:S01]  /*0e60*/  IADD3 R23, PT, PT, R23, 0x8, RZ ;  /* 0x0000000817177810 */ /* 0x000fe20007ffe0ff */
[----:B--2---:R-:W-:Y:S02]  /*0e70*/  HADD2.F32 R27, -RZ, R14.H0_H0 ;  /* 0x2000000eff1b7230 */ /* 0x004fe40000004100 */
[----:B---3--:R-:W-:Y:S02]  /*0e80*/  HADD2.F32 R14, -RZ, R10.H0_H0 ;  /* 0x2000000aff0e7230 */ /* 0x008fe40000004100 */
[----:B----4-:R-:W-:-:S03]  /*0e90*/  HADD2.F32 R15, -RZ, R15.H0_H0 ;  /* 0x2000000fff0f7230 */ /* 0x010fc60000004100 */
[----:B------:R-:W-:Y:S01]  /*0ea0*/  FFMA R20, R27, R14, R20 ;  /* 0x0000000e1b147223 */ /* 0x000fe20000000014 */
[----:B-----5:R-:W-:-:S05]  /*0eb0*/  HADD2.F32 R22, -RZ, R12.H0_H0 ;  /* 0x2000000cff167230 */ /* 0x020fca0000004100 */
[----:B------:R-:W-:Y:S01]  /*0ec0*/  FFMA R20, R15, R22, R20 ;  /* 0x000000160f147223 */ /* 0x000fe20000000014 */
[----:B------:R-:W-:Y:S06]  /*0ed0*/  BRA.U UP0, `(.L_x_27) ;  /* 0xfffffff100f07547 */ /* 0x000fec000b83ffff */
.L_x_1:
[----:B------:R-:W-:-:S09]  /*0ee0*/  UISETP.NE.AND UP0, UPT, UR7, URZ, UPT ;  /* 0x000000ff0700728c */ /* 0x000fd2000bf05270 */
[----:B------:R-:W-:Y:S05]  /*0ef0*/  BRA.U !UP0, `(.L_x_0) ;  /* 0x0000000108fc7547 */ /* 0x000fea000b800000 */
[----:B------:R-:W0:Y:S01]  /*0f00*/  LDC.64 R6, c[0x0][0x388] ;  /* 0x0000e200ff067b82 */ /* 0x000e220000000a00 */
[----:B------:R-:W-:Y:S01]  /*0f10*/  IMAD.IADD R21, R21, 0x1, R16 ;  /* 0x0000000115157824 */ /* 0x000fe200078e0210 */
[C---:B------:R-:W-:Y:S01]  /*0f20*/  LEA R19, R16.reuse, R19, 0x1 ;  /* 0x0000001310137211 */ /* 0x040fe200078e08ff */
[----:B------:R-:W1:Y:S01]  /*0f30*/  LDCU UR4, c[0x0][0x3a4] ;  /* 0x00007480ff0477ac */ /* 0x000e620008000800 */
[----:B------:R-:W-:Y:S01]  /*0f40*/  SHF.L.U32 R16, R16, 0x2, RZ ;  /* 0x0000000210107819 */ /* 0x000fe200000006ff */
[----:B------:R-:W-:-:S03]  /*0f50*/  UIADD3 UR5, UPT, UPT, -UR7, URZ, URZ ;  /* 0x000000ff07057290 */ /* 0x000fc6000fffe1ff */
[----:B------:R-:W2:Y:S08]  /*0f60*/  LDC.64 R2, c[0x0][0x380] ;  /* 0x0000e000ff027b82 */ /* 0x000eb00000000a00 */
[----:B------:R-:W3:Y:S01]  /*0f70*/  LDC.64 R4, c[0x0][0x390] ;  /* 0x0000e400ff047b82 */ /* 0x000ee20000000a00 */
[----:B01----:R-:W-:-:S07]  /*0f80*/  IMAD.WIDE.U32 R6, R21, 0x2, R6 ;  /* 0x0000000215067825 */ /* 0x003fce00078e0006 */
.L_x_34:
[----:B------:R-:W4:Y:S01]  /*0f90*/  LDG.E.U16.CONSTANT R9, desc[UR8][R6.64] ;  /* 0x0000000806097981 */ /* 0x000f22000c1e9500 */
[----:B------:R-:W-:Y:S01]  /*0fa0*/  BSSY.RECONVERGENT B0, `(.L_x_28) ;  /* 0x000001b000007945 */ /* 0x000fe20003800200 */
[----:B------:R-:W-:Y:S01]  /*0fb0*/  IMAD.MOV.U32 R11, RZ, RZ, RZ ;  /* 0x000000ffff0b7224 */ /* 0x000fe200078e00ff */
[----:B----4-:R-:W-:-:S04]  /*0fc0*/  PRMT R8, R9, 0x9910, RZ ;  /* 0x0000991009087816 */ /* 0x010fc800000000ff */
[----:B------:R-:W-:-:S13]  /*0fd0*/  ISETP.GT.AND P0, PT, R8, 0x2, PT ;  /* 0x000000020800780c */ /* 0x000fda0003f04270 */
[----:B------:R-:W-:Y:S05]  /*0fe0*/  @P0 BRA `(.L_x_29) ;  /* 0x00000000001c0947 */ /* 0x000fea0003800000 */
[----:B------:R-:W-:Y:S01]  /*0ff0*/  ISETP.NE.AND P0, PT, R9, RZ, PT ;  /* 0x000000ff0900720c */ /* 0x000fe20003f05270 */
[----:B------:R-:W-:-:S12]  /*1000*/  HFMA2 R9, -RZ, RZ, 0, 5.9604644775390625e-08 ;  /* 0x00000001ff097431 */ /* 0x000fd800000001ff */
[----:B------:R-:W-:Y:S05]  /*1010*/  @!P0 BRA `(.L_x_30) ;  /* 0x00000000004c8947 */ /* 0x000fea0003800000 */
[----:B------:R-:W-:-:S13]  /*1020*/  ISETP.NE.AND P0, PT, R8, 0x2, PT ;  /* 0x000000020800780c */ /* 0x000fda0003f05270 */
[----:B------:R-:W-:Y:S05]  /*1030*/  @P0 BRA `(.L_x_31) ;  /* 0x0000000000280947 */ /* 0x000fea0003800000 */
[----:B------:R-:W-:Y:S01]  /*1040*/  MOV R9, 0x3 ;  /* 0x0000000300097802 */ /* 0x000fe20000000f00 */
[----:B------:R-:W-:Y:S06]  /*1050*/  BRA `(.L_x_30) ;  /* 0x00000000003c7947 */ /* 0x000fec0003800000 */
.L_x_29:
[----:B------:R-:W-:-:S13]  /*1060*/  ISETP.NE.AND P0, PT, R8, 0x3, PT ;  /* 0x000000030800780c */ /* 0x000fda0003f05270 */
[----:B------:R-:W-:Y:S05]  /*1070*/  @!P0 BRA `(.L_x_32) ;  /* 0x00000000002c8947 */ /* 0x000fea0003800000 */
[----:B------:R-:W-:-:S13]  /*1080*/  ISETP.NE.AND P0, PT, R8, 0x5, PT ;  /* 0x000000050800780c */ /* 0x000fda0003f05270 */
[----:B------:R-:W-:Y:S05]  /*1090*/  @!P0 BRA `(.L_x_33) ;  /* 0x0000000000188947 */ /* 0x000fea0003800000 */
[----:B------:R-:W-:-:S13]  /*10a0*/  ISETP.NE.AND P0, PT, R8, 0x4, PT ;  /* 0x000000040800780c */ /* 0x000fda0003f05270 */
[----:B------:R-:W-:Y:S01]  /*10b0*/  @!P0 IMAD.MOV.U32 R11, RZ, RZ, 0x1 ;  /* 0x00000001ff0b8424 */ /* 0x000fe200078e00ff */
[----:B------:R-:W-:Y:S01]  /*10c0*/  @!P0 MOV R9, 0x3 ;  /* 0x0000000300098802 */ /* 0x000fe20000000f00 */
[----:B------:R-:W-:Y:S06]  /*10d0*/  @!P0 BRA `(.L_x_30) ;  /* 0x00000000001c8947 */ /* 0x000fec0003800000 */
.L_x_31:
[----:B------:R-:W-:Y:S01]  /*10e0*/  HFMA2 R9, -RZ, RZ, 0, 1.1920928955078125e-07 ;  /* 0x00000002ff097431 */ /* 0x000fe200000001ff */
[----:B------:R-:W-:Y:S06]  /*10f0*/  BRA `(.L_x_30) ;  /* 0x0000000000147947 */ /* 0x000fec0003800000 */
.L_x_33:
[----:B------:R-:W-:Y:S01]  /*1100*/  IMAD.MOV.U32 R9, RZ, RZ, 0x3 ;  /* 0x00000003ff097424 */ /* 0x000fe200078e00ff */
[----:B------:R-:W-:Y:S01]  /*1110*/  MOV R11, 0x2 ;  /* 0x00000002000b7802 */ /* 0x000fe20000000f00 */
[----:B------:R-:W-:Y:S06]  /*1120*/  BRA `(.L_x_30) ;  /* 0x0000000000087947 */ /* 0x000fec0003800000 */
.L_x_32:
[----:B------:R-:W-:Y:S02]  /*1130*/  HFMA2 R9, -RZ, RZ, 0, 1.1920928955078125e-07 ;  /* 0x00000002ff097431 */ /* 0x000fe400000001ff */
[----:B------:R-:W-:-:S07]  /*1140*/  IMAD.MOV.U32 R11, RZ, RZ, 0x1 ;  /* 0x00000001ff0b7424 */ /* 0x000fce00078e00ff */
.L_x_30:
[----:B------:R-:W-:Y:S05]  /*1150*/  BSYNC.RECONVERGENT B0 ;  /* 0x0000000000007941 */ /* 0x000fea0003800200 */
.L_x_28:
[-C--:B------:R-:W-:Y:S01]  /*1160*/  IADD3 R11, PT, PT, R11, R16.reuse, RZ ;  /* 0x000000100b0b7210 */ /* 0x080fe20007ffe0ff */
[----:B------:R-:W-:Y:S01]  /*1170*/  UMOV UR11, UR4 ;  /* 0x00000004000b7c82 */ /* 0x000fe20008000000 */
[----:B------:R-:W-:Y:S01]  /*1180*/  IADD3 R13, PT, PT, R9, R16, RZ ;  /* 0x00000010090d7210 */ /* 0x000fe20007ffe0ff */
[----:B--2---:R-:W-:-:S04]  /*1190*/  IMAD.WIDE.U32 R8, R19, 0x2, R2 ;  /* 0x0000000213087825 */ /* 0x004fc800078e0002 */
[--C-:B------:R-:W-:Y:S01]  /*11a0*/  IMAD R11, R11, UR11, R0.reuse ;  /* 0x0000000b0b0b7c24 */ /* 0x100fe2000f8e0200 */
[----:B------:R-:W2:Y:S01]  /*11b0*/  LDG.E.U16.CONSTANT R14, desc[UR8][R8.64] ;  /* 0x00000008080e7981 */ /* 0x000ea2000c1e9500 */
[----:B------:R-:W-:Y:S02]  /*11c0*/  IMAD R15, R13, UR11, R0 ;  /* 0x0000000b0d0f7c24 */ /* 0x000fe4000f8e0200 */
[----:B---3--:R-:W-:-:S04]  /*11d0*/  IMAD.WIDE R12, R11, 0x2, R4 ;  /* 0x000000020b0c7825 */ /* 0x008fc800078e0204 */
[----:B------:R-:W-:Y:S02]  /*11e0*/  IMAD.WIDE R10, R15, 0x2, R4 ;  /* 0x000000020f0a7825 */ /* 0x000fe400078e0204 */
[----:B------:R-:W3:Y:S04]  /*11f0*/  LDG.E.U16.CONSTANT R12, desc[UR8][R12.64] ;  /* 0x000000080c0c7981 */ /* 0x000ee8000c1e9500 */
[----:B------:R-:W4:Y:S04]  /*1200*/  LDG.E.U16.CONSTANT R15, desc[UR8][R8.64+0x2] ;  /* 0x00000208080f7981 */ /* 0x000f28000c1e9500 */
[----:B------:R-:W5:Y:S01]  /*1210*/  LDG.E.U16.CONSTANT R10, desc[UR8][R10.64] ;  /* 0x000000080a0a7981 */ /* 0x000f62000c1e9500 */
[----:B------:R-:W-:-:S04]  /*1220*/  UIADD3 UR5, UPT, UPT, UR5, 0x1, URZ ;  /* 0x0000000105057890 */ /* 0x000fc8000fffe0ff */
[----:B------:R-:W-:Y:S01]  /*1230*/  UISETP.NE.AND UP0, UPT, UR5, URZ, UPT ;  /* 0x000000ff0500728c */ /* 0x000fe2000bf05270 */
[----:B------:R-:W-:Y:S01]  /*1240*/  IADD3 R6, P0, PT, R6, 0x2, RZ ;  /* 0x0000000206067810 */ /* 0x000fe20007f1e0ff */
[----:B------:R-:W-:Y:S01]  /*1250*/  VIADD R16, R16, 0x4 ;  /* 0x0000000410107836 */ /* 0x000fe20000000000 */
[----:B------:R-:W-:Y:S02]  /*1260*/  IADD3 R19, PT, PT, R19, 0x2, RZ ;  /* 0x0000000213137810 */ /* 0x000fe40007ffe0ff */
[----:B------:R-:W-:Y:S01]  /*1270*/  IADD3.X R7, PT, PT, RZ, R7, RZ, P0, !PT ;  /* 0x00000007ff077210 */ /* 0x000fe200007fe4ff */
[----:B--2---:R-:W-:Y:S02]  /*1280*/  HADD2.F32 R21, -RZ, R14.H0_H0 ;  /* 0x2000000eff157230 */ /* 0x004fe40000004100 */
[----:B---3--:R-:W-:Y:S02]  /*1290*/  HADD2.F32 R14, -RZ, R12.H0_H0 ;  /* 0x2000000cff0e7230 */ /* 0x008fe40000004100 */
[----:B----4-:R-:W-:-:S03]  /*12a0*/  HADD2.F32 R15, -RZ, R15.H0_H0 ;  /* 0x2000000fff0f7230 */ /* 0x010fc60000004100 */
[----:B------:R-:W-:Y:S01]  /*12b0*/  FFMA R14, R21, R14, R20 ;  /* 0x0000000e150e7223 */ /* 0x000fe20000000014 */
[----:B-----5:R-:W-:-:S05]  /*12c0*/  HADD2.F32 R18, -RZ, R10.H0_H0 ;  /* 0x2000000aff127230 */ /* 0x020fca0000004100 */
[----:B------:R-:W-:Y:S01]  /*12d0*/  FFMA R20, R15, R18, R14 ;  /* 0x000000120f147223 */ /* 0x000fe2000000000e */
[----:B------:R-:W-:Y:S06]  /*12e0*/  BRA.U UP0, `(.L_x_34) ;  /* 0xfffffffd00287547 */ /* 0x000fec000b83ffff */
.L_x_0:
[----:B------:R-:W0:Y:S01]  /*12f0*/  LDC.64 R2, c[0x0][0x398] ;  /* 0x0000e600ff027b82 */ /* 0x000e220000000a00 */
[----:B------:R-:W-:-:S04]  /*1300*/  IMAD R17, R17, UR11, R0 ;  /* 0x0000000b11117c24 */ /* 0x000fc8000f8e0200 */
[----:B0-----:R-:W-:-:S05]  /*1310*/  IMAD.WIDE R2, R17, 0x4, R2 ;  /* 0x0000000411027825 */ /* 0x001fca00078e0202 */
[----:B------:R-:W-:Y:S01]  /*1320*/  STG.E desc[UR8][R2.64], R20 ;  /* 0x0000001402007986 */ /* 0x000fe2000c101908 */
[----:B------:R-:W-:Y:S05]  /*1330*/  EXIT ;  /* 0x000000000000794d */ /* 0x000fea0003800000 */
.L_x_35:
[----:B------:R-:W-:-:S00]  /*1340*/  BRA `(.L_x_35) ;  /* 0xfffffffc00fc7947 */ /* 0x000fc0000383ffff */
[----:B------:R-:W-:-:S00]  /*1350*/  NOP ;  /* 0x0000000000007918 */ /* 0x000fc00000000000 */
        /* <DEDUP_REMOVED lines=10> */
.L_x_36:


//--------------------- .nv.shared.reserved.0     --------------------------
	.section	.nv.shared.reserved.0,"aw",@nobits
	.weak		__nv_reservedSMEM_offset_0_alias
	.size		__nv_reservedSMEM_offset_0_alias, 0, 64
	.other		__nv_reservedSMEM_offset_0_alias,@"STO_CUDA_RESERVED_SHARED STV_DEFAULT"
__nv_reservedSMEM_offset_0_alias:
	.zero		0
	.zero		64


//--------------------- .nv.constant0._Z32sparse_gemm_A_sparse_B_dense_refPK6__halfPKtS1_Pfiii --------------------------
	.section	.nv.constant0._Z32sparse_gemm_A_sparse_B_dense_refPK6__halfPKtS1_Pfiii,"a",@progbits
	.sectionflags	@""
	.align	4
.nv.constant0._Z32sparse_gemm_A_sparse_B_dense_refPK6__halfPKtS1_Pfiii:
	.zero		940


//--------------------- SYMBOLS --------------------------

	.type		.nv.reservedSmem.offset0,@object
	.size		.nv.reservedSmem.offset0,0x4
